	.headerflags	@"EF_CUDA_TEXMODE_UNIFIED EF_CUDA_64BIT_ADDRESS EF_CUDA_ACCELERATORS EF_CUDA_SM90 EF_CUDA_VIRTUAL_SM(EF_CUDA_SM90)"
	.elftype	@"ET_EXEC"


//--------------------- .nv.info                  --------------------------
	.section	.nv.info,"",@"SHT_CUDA_INFO"
	.align	4


	//----- nvinfo : EIATTR_REGCOUNT
	.align		4
        /*0000*/ 	.byte	0x04, 0x2f
        /*0002*/ 	.short	(.L_1 - .L_0)
	.align		4
.L_0:
        /*0004*/ 	.word	index@(triton_poi_fused_add_convolution_2)
        /*0008*/ 	.word	0x00000028


	//----- nvinfo : EIATTR_MIN_STACK_SIZE
	.align		4
.L_1:
        /*000c*/ 	.byte	0x04, 0x12
        /*000e*/ 	.short	(.L_3 - .L_2)
	.align		4
.L_2:
        /*0010*/ 	.word	index@(triton_poi_fused_add_convolution_2)
        /*0014*/ 	.word	0x00000000


	//----- nvinfo : EIATTR_FRAME_SIZE
	.align		4
.L_3:
        /*0018*/ 	.byte	0x04, 0x11
        /*001a*/ 	.short	(.L_5 - .L_4)
	.align		4
.L_4:
        /*001c*/ 	.word	index@(triton_poi_fused_add_convolution_2)
        /*0020*/ 	.word	0x00000000


	//----- nvinfo : EIATTR_MIN_STACK_SIZE
	.align		4
.L_5:
        /*0024*/ 	.byte	0x04, 0x12
        /*0026*/ 	.short	(.L_7 - .L_6)
	.align		4
.L_6:
        /*0028*/ 	.word	index@(triton_poi_fused_add_convolution_2)
        /*002c*/ 	.word	0x00000000
.L_7:


//--------------------- .nv.info.triton_poi_fused_add_convolution_2 --------------------------
	.section	.nv.info.triton_poi_fused_add_convolution_2,"",@"SHT_CUDA_INFO"
	.sectionflags	@""
	.align	4


	//----- nvinfo : EIATTR_CUDA_API_VERSION
	.align		4
        /*0000*/ 	.byte	0x04, 0x37
        /*0002*/ 	.short	(.L_9 - .L_8)
.L_8:
        /*0004*/ 	.word	0x0000007c


	//----- nvinfo : EIATTR_KPARAM_INFO
	.align		4
.L_9:
        /*0008*/ 	.byte	0x04, 0x17
        /*000a*/ 	.short	(.L_11 - .L_10)
.L_10:
        /*000c*/ 	.word	0x00000000
        /*0010*/ 	.short	0x0005
        /*0012*/ 	.short	0x0024
        /*0014*/ 	.byte	0x00, 0xf0, 0x11, 0x00


	//----- nvinfo : EIATTR_KPARAM_INFO
	.align		4
.L_11:
        /*0018*/ 	.byte	0x04, 0x17
        /*001a*/ 	.short	(.L_13 - .L_12)
.L_12:
        /*001c*/ 	.word	0x00000000
        /*0020*/ 	.short	0x0004
        /*0022*/ 	.short	0x0020
        /*0024*/ 	.byte	0x00, 0xf0, 0x11, 0x00


	//----- nvinfo : EIATTR_KPARAM_INFO
	.align		4
.L_13:
        /*0028*/ 	.byte	0x04, 0x17
        /*002a*/ 	.short	(.L_15 - .L_14)
.L_14:
        /*002c*/ 	.word	0x00000000
        /*0030*/ 	.short	0x0003
        /*0032*/ 	.short	0x0018
        /*0034*/ 	.byte	0x00, 0xf4, 0x21, 0x00


	//----- nvinfo : EIATTR_KPARAM_INFO
	.align		4
.L_15:
        /*0038*/ 	.byte	0x04, 0x17
        /*003a*/ 	.short	(.L_17 - .L_16)
.L_16:
        /*003c*/ 	.word	0x00000000
        /*0040*/ 	.short	0x0002
        /*0042*/ 	.short	0x0010
        /*0044*/ 	.byte	0x00, 0xf4, 0x21, 0x00


	//----- nvinfo : EIATTR_KPARAM_INFO
	.align		4
.L_17:
        /*0048*/ 	.byte	0x04, 0x17
        /*004a*/ 	.short	(.L_19 - .L_18)
.L_18:
        /*004c*/ 	.word	0x00000000
        /*0050*/ 	.short	0x0001
        /*0052*/ 	.short	0x0008
        /*0054*/ 	.byte	0x00, 0xf4, 0x21, 0x00


	//----- nvinfo : EIATTR_KPARAM_INFO
	.align		4
.L_19:
        /*0058*/ 	.byte	0x04, 0x17
        /*005a*/ 	.short	(.L_21 - .L_20)
.L_20:
        /*005c*/ 	.word	0x00000000
        /*0060*/ 	.short	0x0000
        /*0062*/ 	.short	0x0000
        /*0064*/ 	.byte	0x00, 0xf4, 0x21, 0x00


	//----- nvinfo : EIATTR_SPARSE_MMA_MASK
	.align		4
.L_21:
        /*0068*/ 	.byte	0x03, 0x50
        /*006a*/ 	.short	0x0000


	//----- nvinfo : EIATTR_MAXREG_COUNT
	.align		4
        /*006c*/ 	.byte	0x03, 0x1b
        /*006e*/ 	.short	0x00ff


	//----- nvinfo : EIATTR_EXIT_INSTR_OFFSETS
	.align		4
        /*0070*/ 	.byte	0x04, 0x1c
        /*0072*/ 	.short	(.L_23 - .L_22)


	//   ....[0]....
.L_22:
        /*0074*/ 	.word	0x00000a80


	//----- nvinfo : EIATTR_REQNTID
	.align		4
.L_23:
        /*0078*/ 	.byte	0x04, 0x10
        /*007a*/ 	.short	(.L_25 - .L_24)
.L_24:
        /*007c*/ 	.word	0x00000100
        /*0080*/ 	.word	0x00000001
        /*0084*/ 	.word	0x00000001


	//----- nvinfo : EIATTR_CBANK_PARAM_SIZE
	.align		4
.L_25:
        /*0088*/ 	.byte	0x03, 0x19
        /*008a*/ 	.short	0x0028


	//----- nvinfo : EIATTR_PARAM_CBANK
	.align		4
        /*008c*/ 	.byte	0x04, 0x0a
        /*008e*/ 	.short	(.L_27 - .L_26)
	.align		4
.L_26:
        /*0090*/ 	.word	index@(.nv.constant0.triton_poi_fused_add_convolution_2)
        /*0094*/ 	.short	0x0210
        /*0096*/ 	.short	0x0028


	//----- nvinfo : EIATTR_SW_WAR
	.align		4
.L_27:
        /*0098*/ 	.byte	0x04, 0x36
        /*009a*/ 	.short	(.L_29 - .L_28)
.L_28:
        /*009c*/ 	.word	0x00000008
.L_29:


//--------------------- .nv.callgraph             --------------------------
	.section	.nv.callgraph,"",@"SHT_CUDA_CALLGRAPH"
	.align	4
	.sectionentsize	8
	.align		4
        /*0000*/ 	.word	0x00000000
	.align		4
        /*0004*/ 	.word	0xffffffff
	.align		4
        /*0008*/ 	.word	0x00000000
	.align		4
        /*000c*/ 	.word	0xfffffffe
	.align		4
        /*0010*/ 	.word	0x00000000
	.align		4
        /*0014*/ 	.word	0xfffffffd
	.align		4
        /*0018*/ 	.word	0x00000000
	.align		4
        /*001c*/ 	.word	0xfffffffc


//--------------------- .text.triton_poi_fused_add_convolution_2 --------------------------
	.section	.text.triton_poi_fused_add_convolution_2,"ax",@progbits
	.sectionflags	@"SHF_BARRIERS=1"
	.align	128
        .global         triton_poi_fused_add_convolution_2
        .type           triton_poi_fused_add_convolution_2,@function
        .size           triton_poi_fused_add_convolution_2,(.L_x_1 - triton_poi_fused_add_convolution_2)
        .other          triton_poi_fused_add_convolution_2,@"STO_CUDA_ENTRY STV_DEFAULT"
triton_poi_fused_add_convolution_2:
.text.triton_poi_fused_add_convolution_2:
[----:B------:R-:W-:Y:S01]  /*0000*/  LDC R1, c[0x0][0x28] ;  /* 0x00000a00ff017b82 */ /* 0x000fe20000000800 */
[----:B------:R-:W1:Y:S07]  /*0010*/  S2R R0, SR_TID.X ;  /* 0x0000000000007919 */ /* 0x000e6e0000002100 */
[----:B------:R-:W2:Y:S01]  /*0020*/  LDC.64 R4, c[0x0][0x218] ;  /* 0x00008600ff047b82 */ /* 0x000ea20000000a00 */
[----:B------:R-:W-:Y:S01]  /*0030*/  ULDC.64 UR6, c[0x0][0x208] ;  /* 0x0000820000067ab9 */ /* 0x000fe20000000a00 */
[----:B------:R-:W3:Y:S01]  /*0040*/  S2R R2, SR_CTAID.Y ;  /* 0x0000000000027919 */ /* 0x000ee20000002600 */
[----:B------:R-:W4:Y:S05]  /*0050*/  S2R R30, SR_CTAID.X ;  /* 0x00000000001e7919 */ /* 0x000f2a0000002500 */
[----:B------:R-:W5:Y:S08]  /*0060*/  LDC.64 R8, c[0x0][0x210] ;  /* 0x00008400ff087b82 */ /* 0x000f700000000a00 */
[----:B------:R-:W2:Y:S01]  /*0070*/  S2UR UR5, SR_CgaCtaId ;  /* 0x00000000000579c3 */ /* 0x000ea20000008800 */
[----:B------:R-:W-:-:S07]  /*0080*/  UMOV UR4, 0x400 ;  /* 0x0000040000047882 */ /* 0x000fce0000000000 */
[----:B------:R-:W5:Y:S01]  /*0090*/  LDC.64 R32, c[0x0][0x220] ;  /* 0x00008800ff207b82 */ /* 0x000f620000000a00 */
[----:B-1----:R-:W-:Y:S01]  /*00a0*/  IMAD.SHL.U32 R3, R0, 0x4, RZ ;  /* 0x0000000400037824 */ /* 0x002fe200078e00ff */
[----:B------:R-:W-:Y:S02]  /*00b0*/  SHF.R.U32.HI R25, RZ, 0x4, R0 ;  /* 0x00000004ff197819 */ /* 0x000fe40000011600 */
[----:B---3--:R-:W-:Y:S02]  /*00c0*/  SHF.L.U32 R26, R2, 0x6, RZ ;  /* 0x00000006021a7819 */ /* 0x008fe400000006ff */
[----:B------:R-:W-:Y:S02]  /*00d0*/  SHF.R.S32.HI R7, RZ, 0x19, R2 ;  /* 0x00000019ff077819 */ /* 0x000fe40000011402 */
[----:B------:R-:W-:Y:S02]  /*00e0*/  LOP3.LUT R2, R26, 0x3c, R3, 0xf8, !PT ;  /* 0x0000003c1a027812 */ /* 0x000fe400078ef803 */
[----:B------:R-:W-:-:S02]  /*00f0*/  SGXT R7, R7, 0x1 ;  /* 0x000000010707781a */ /* 0x000fc40000000200 */
[----:B----4-:R-:W-:Y:S02]  /*0100*/  SHF.L.U32 R30, R30, 0x6, RZ ;  /* 0x000000061e1e7819 */ /* 0x010fe400000006ff */
[----:B------:R-:W-:Y:S02]  /*0110*/  LEA.HI R7, R7, R2, RZ, 0x8 ;  /* 0x0000000207077211 */ /* 0x000fe400078f40ff */
[----:B------:R-:W-:Y:S02]  /*0120*/  SGXT.U32 R25, R25, 0x4 ;  /* 0x000000041919781a */ /* 0x000fe40000000000 */
[C---:B------:R-:W-:Y:S02]  /*0130*/  LOP3.LUT R11, R7.reuse, 0xffffff00, RZ, 0xc0, !PT ;  /* 0xffffff00070b7812 */ /* 0x040fe400078ec0ff */
[----:B------:R-:W-:-:S03]  /*0140*/  SHF.L.U32 R7, R7, 0xc, RZ ;  /* 0x0000000c07077819 */ /* 0x000fc600000006ff */
[----:B------:R-:W-:Y:S01]  /*0150*/  IMAD.IADD R11, R2, 0x1, -R11 ;  /* 0x00000001020b7824 */ /* 0x000fe200078e0a0b */
[----:B------:R-:W-:Y:S02]  /*0160*/  LOP3.LUT R10, R7, 0xfff00000, RZ, 0xc0, !PT ;  /* 0xfff00000070a7812 */ /* 0x000fe400078ec0ff */
[----:B------:R-:W-:Y:S01]  /*0170*/  LOP3.LUT R7, R30, R25, RZ, 0xfc, !PT ;  /* 0x000000191e077212 */ /* 0x000fe200078efcff */
[----:B--2---:R-:W-:-:S04]  /*0180*/  IMAD.WIDE R4, R11, 0x4, R4 ;  /* 0x000000040b047825 */ /* 0x004fc800078e0204 */
[----:B------:R-:W-:Y:S01]  /*0190*/  IMAD.IADD R10, R11, 0x1, R10 ;  /* 0x000000010b0a7824 */ /* 0x000fe200078e020a */
[----:B------:R-:W-:-:S04]  /*01a0*/  LOP3.LUT R11, R30, 0x10, R25, 0xfe, !PT ;  /* 0x000000101e0b7812 */ /* 0x000fc800078efe19 */
[-C--:B------:R-:W-:Y:S02]  /*01b0*/  LEA R7, R7, R10.reuse, 0x8 ;  /* 0x0000000a07077211 */ /* 0x080fe400078e40ff */
[----:B------:R-:W-:-:S03]  /*01c0*/  LEA R11, R11, R10, 0x8 ;  /* 0x0000000a0b0b7211 */ /* 0x000fc600078e40ff */
[--C-:B-----5:R-:W-:Y:S02]  /*01d0*/  IMAD.WIDE R12, R7, 0x4, R8.reuse ;  /* 0x00000004070c7825 */ /* 0x120fe400078e0208 */
[----:B------:R-:W2:Y:S02]  /*01e0*/  LDG.E.EL.128 R4, desc[UR6][R4.64] ;  /* 0x0000000604047981 */ /* 0x000ea4000c2e1d00 */
[----:B------:R-:W-:Y:S02]  /*01f0*/  IMAD.WIDE R20, R11, 0x4, R8 ;  /* 0x000000040b147825 */ /* 0x000fe400078e0208 */
[----:B------:R-:W2:Y:S01]  /*0200*/  LDG.E.EL.128 R12, desc[UR6][R12.64] ;  /* 0x000000060c0c7981 */ /* 0x000ea2000c2e1d00 */
[----:B0-----:R-:W-:Y:S01]  /*0210*/  UPRMT UR4, UR5, 0x654, UR4 ;  /* 0x0000065405047896 */ /* 0x001fe20008000004 */
[----:B------:R-:W-:Y:S02]  /*0220*/  IMAD.SHL.U32 R2, R0, 0x100, RZ ;  /* 0x0000010000027824 */ /* 0x000fe400078e00ff */
[----:B------:R-:W3:Y:S03]  /*0230*/  LDG.E.EL.128 R20, desc[UR6][R20.64] ;  /* 0x0000000614147981 */ /* 0x000ee6000c2e1d00 */
[----:B------:R-:W-:-:S04]  /*0240*/  LOP3.LUT R16, R2, 0xf00, RZ, 0xc0, !PT ;  /* 0x00000f0002107812 */ /* 0x000fc800078ec0ff */
[C---:B------:R-:W-:Y:S02]  /*0250*/  LOP3.LUT R2, R16.reuse, R25, RZ, 0xfc, !PT ;  /* 0x0000001910027212 */ /* 0x040fe400078efcff */
[C---:B------:R-:W-:Y:S02]  /*0260*/  LEA.HI R11, R16.reuse, UR4, RZ, 0x1c ;  /* 0x00000004100b7c11 */ /* 0x040fe4000f8fe0ff */
[C---:B------:R-:W-:Y:S02]  /*0270*/  LOP3.LUT R17, R16.reuse, 0x40, RZ, 0xfc, !PT ;  /* 0x0000004010117812 */ /* 0x040fe400078efcff */
[----:B------:R-:W-:Y:S01]  /*0280*/  LOP3.LUT R18, R16, 0x80, RZ, 0xfc, !PT ;  /* 0x0000008010127812 */ /* 0x000fe200078efcff */
[----:B------:R-:W-:Y:S01]  /*0290*/  IMAD R24, R2, 0x4, R11 ;  /* 0x0000000402187824 */ /* 0x000fe200078e020b */
[----:B------:R-:W-:Y:S02]  /*02a0*/  LEA.HI R17, R17, UR4, RZ, 0x1c ;  /* 0x0000000411117c11 */ /* 0x000fe4000f8fe0ff */
[----:B------:R-:W-:-:S02]  /*02b0*/  LOP3.LUT R11, R30, 0x20, R25, 0xfe, !PT ;  /* 0x000000201e0b7812 */ /* 0x000fc400078efe19 */
[----:B------:R-:W-:Y:S02]  /*02c0*/  LEA R29, R2, R17, 0x2 ;  /* 0x00000011021d7211 */ /* 0x000fe400078e10ff */
[-C--:B------:R-:W-:Y:S02]  /*02d0*/  LEA R17, R11, R10.reuse, 0x8 ;  /* 0x0000000a0b117211 */ /* 0x080fe400078e40ff */
[----:B------:R-:W-:Y:S02]  /*02e0*/  LOP3.LUT R16, R16, 0xc0, RZ, 0xfc, !PT ;  /* 0x000000c010107812 */ /* 0x000fe400078efcff */
[----:B------:R-:W-:Y:S02]  /*02f0*/  LOP3.LUT R11, R30, 0x30, R25, 0xfe, !PT ;  /* 0x000000301e0b7812 */ /* 0x000fe400078efe19 */
[----:B------:R-:W-:Y:S01]  /*0300*/  LEA.HI R27, R16, UR4, RZ, 0x1c ;  /* 0x00000004101b7c11 */ /* 0x000fe2000f8fe0ff */
[----:B------:R-:W-:Y:S01]  /*0310*/  IMAD.WIDE R16, R17, 0x4, R8 ;  /* 0x0000000411107825 */ /* 0x000fe200078e0208 */
[----:B------:R-:W-:-:S02]  /*0320*/  LEA R11, R11, R10, 0x8 ;  /* 0x0000000a0b0b7211 */ /* 0x000fc400078e40ff */
[----:B------:R-:W-:-:S03]  /*0330*/  LEA.HI R19, R18, UR4, RZ, 0x1c ;  /* 0x0000000412137c11 */ /* 0x000fc6000f8fe0ff */
[----:B------:R-:W-:Y:S01]  /*0340*/  IMAD.WIDE R8, R11, 0x4, R8 ;  /* 0x000000040b087825 */ /* 0x000fe200078e0208 */
[C---:B------:R-:W-:Y:S02]  /*0350*/  LEA R28, R2.reuse, R19, 0x2 ;  /* 0x00000013021c7211 */ /* 0x040fe400078e10ff */
[----:B------:R-:W4:Y:S04]  /*0360*/  LDG.E.EL.128 R16, desc[UR6][R16.64] ;  /* 0x0000000610107981 */ /* 0x000f28000c2e1d00 */
[----:B------:R-:W5:Y:S01]  /*0370*/  LDG.E.EL.128 R8, desc[UR6][R8.64] ;  /* 0x0000000608087981 */ /* 0x000f62000c2e1d00 */
[----:B------:R-:W-:Y:S02]  /*0380*/  IMAD R2, R2, 0x4, R27 ;  /* 0x0000000402027824 */ /* 0x000fe400078e021b */
[----:B--2---:R-:W-:Y:S01]  /*0390*/  FADD R27, R12, R4 ;  /* 0x000000040c1b7221 */ /* 0x004fe20000000000 */
[----:B------:R-:W-:Y:S01]  /*03a0*/  FADD R12, R13, R5 ;  /* 0x000000050d0c7221 */ /* 0x000fe20000000000 */
[----:B------:R-:W-:-:S03]  /*03b0*/  FADD R13, R14, R6 ;  /* 0x000000060e0d7221 */ /* 0x000fc60000000000 */
[----:B------:R-:W-:Y:S01]  /*03c0*/  STS [R24], R27 ;  /* 0x0000001b18007388 */ /* 0x000fe20000000800 */
[----:B---3--:R-:W-:Y:S01]  /*03d0*/  FADD R31, R20, R4 ;  /* 0x00000004141f7221 */ /* 0x008fe20000000000 */
[----:B------:R-:W-:Y:S02]  /*03e0*/  LOP3.LUT R20, R30, 0x3c, R3, 0xf8, !PT ;  /* 0x0000003c1e147812 */ /* 0x000fe400078ef803 */
[----:B------:R-:W-:Y:S04]  /*03f0*/  STS [R29+0x100], R12 ;  /* 0x0001000c1d007388 */ /* 0x000fe80000000800 */
[----:B------:R0:W-:Y:S01]  /*0400*/  STS [R28+0x200], R13 ;  /* 0x0002000d1c007388 */ /* 0x0001e20000000800 */
[----:B------:R-:W-:Y:S01]  /*0410*/  FADD R15, R15, R7 ;  /* 0x000000070f0f7221 */ /* 0x000fe20000000000 */
[----:B0-----:R-:W-:Y:S01]  /*0420*/  LOP3.LUT R13, R26, R25, RZ, 0xfc, !PT ;  /* 0x000000191a0d7212 */ /* 0x001fe200078efcff */
[----:B------:R-:W-:-:S04]  /*0430*/  FADD R14, R21, R5 ;  /* 0x00000005150e7221 */ /* 0x000fc80000000000 */
[----:B------:R-:W-:Y:S01]  /*0440*/  IMAD R30, R13, 0x1000, R20 ;  /* 0x000010000d1e7824 */ /* 0x000fe200078e0214 */
[----:B------:R-:W-:Y:S03]  /*0450*/  STS [R2+0x300], R15 ;  /* 0x0003000f02007388 */ /* 0x000fe60000000800 */
[----:B------:R-:W-:Y:S01]  /*0460*/  IMAD.WIDE R12, R30, 0x4, R32 ;  /* 0x000000041e0c7825 */ /* 0x000fe200078e0220 */
[----:B------:R-:W-:Y:S04]  /*0470*/  STS [R24+0x40], R31 ;  /* 0x0000401f18007388 */ /* 0x000fe80000000800 */
[----:B------:R0:W-:Y:S04]  /*0480*/  STS [R29+0x140], R14 ;  /* 0x0001400e1d007388 */ /* 0x0001e80000000800 */
[----:B0-----:R-:W2:Y:S01]  /*0490*/  LDG.E.EL.128 R12, desc[UR6][R12.64] ;  /* 0x000000060c0c7981 */ /* 0x001ea2000c2e1d00 */
[----:B------:R-:W-:Y:S01]  /*04a0*/  FADD R21, R22, R6 ;  /* 0x0000000616157221 */ /* 0x000fe20000000000 */
[----:B----4-:R-:W-:Y:S01]  /*04b0*/  FADD R22, R17, R5 ;  /* 0x0000000511167221 */ /* 0x010fe20000000000 */
[----:B------:R-:W-:Y:S01]  /*04c0*/  LOP3.LUT R17, R26, 0x10, R25, 0xfe, !PT ;  /* 0x000000101a117812 */ /* 0x000fe200078efe19 */
[--C-:B------:R-:W-:Y:S01]  /*04d0*/  FADD R27, R16, R4.reuse ;  /* 0x00000004101b7221 */ /* 0x100fe20000000000 */
[----:B-----5:R-:W-:-:S02]  /*04e0*/  FADD R37, R8, R4 ;  /* 0x0000000408257221 */ /* 0x020fc40000000000 */
[----:B------:R-:W-:-:S05]  /*04f0*/  LEA R4, R17, R20, 0xc ;  /* 0x0000001411047211 */ /* 0x000fca00078e60ff */
[----:B------:R-:W-:-:S04]  /*0500*/  IMAD.WIDE R16, R4, 0x4, R32 ;  /* 0x0000000404107825 */ /* 0x000fc800078e0220 */
[----:B------:R-:W-:Y:S01]  /*0510*/  FADD R31, R18, R6 ;  /* 0x00000006121f7221 */ /* 0x000fe20000000000 */
[--C-:B------:R-:W-:Y:S02]  /*0520*/  FADD R35, R19, R7.reuse ;  /* 0x0000000713237221 */ /* 0x100fe40000000000 */
[----:B------:R-:W3:Y:S01]  /*0530*/  LDG.E.EL.128 R16, desc[UR6][R16.64] ;  /* 0x0000000610107981 */ /* 0x000ee2000c2e1d00 */
[----:B------:R-:W-:-:S03]  /*0540*/  FADD R23, R23, R7 ;  /* 0x0000000717177221 */ /* 0x000fc60000000000 */
[----:B------:R0:W-:Y:S01]  /*0550*/  STS [R28+0x240], R21 ;  /* 0x000240151c007388 */ /* 0x0001e20000000800 */
[----:B------:R-:W-:-:S03]  /*0560*/  FADD R34, R9, R5 ;  /* 0x0000000509227221 */ /* 0x000fc60000000000 */
[----:B------:R-:W-:Y:S01]  /*0570*/  STS [R2+0x340], R23 ;  /* 0x0003401702007388 */ /* 0x000fe20000000800 */
[----:B0-----:R-:W-:Y:S02]  /*0580*/  LOP3.LUT R21, R26, 0x20, R25, 0xfe, !PT ;  /* 0x000000201a157812 */ /* 0x001fe400078efe19 */
[----:B------:R-:W-:Y:S01]  /*0590*/  LOP3.LUT R25, R26, 0x30, R25, 0xfe, !PT ;  /* 0x000000301a197812 */ /* 0x000fe200078efe19 */
[----:B------:R-:W-:Y:S01]  /*05a0*/  STS [R24+0x80], R27 ;  /* 0x0000801b18007388 */ /* 0x000fe20000000800 */
[----:B------:R-:W-:-:S03]  /*05b0*/  LEA R8, R21, R20, 0xc ;  /* 0x0000001415087211 */ /* 0x000fc600078e60ff */
[----:B------:R0:W-:Y:S01]  /*05c0*/  STS [R29+0x180], R22 ;  /* 0x000180161d007388 */ /* 0x0001e20000000800 */
[----:B------:R-:W-:-:S03]  /*05d0*/  IMAD R5, R25, 0x1000, R20 ;  /* 0x0000100019057824 */ /* 0x000fc600078e0214 */
[----:B------:R-:W-:Y:S01]  /*05e0*/  STS [R28+0x280], R31 ;  /* 0x0002801f1c007388 */ /* 0x000fe20000000800 */
[----:B------:R-:W-:-:S03]  /*05f0*/  IMAD.WIDE R20, R8, 0x4, R32 ;  /* 0x0000000408147825 */ /* 0x000fc600078e0220 */
[----:B------:R-:W-:Y:S04]  /*0600*/  STS [R2+0x380], R35 ;  /* 0x0003802302007388 */ /* 0x000fe80000000800 */
[----:B------:R1:W-:Y:S04]  /*0610*/  STS [R24+0xc0], R37 ;  /* 0x0000c02518007388 */ /* 0x0003e80000000800 */
[----:B0-----:R-:W4:Y:S01]  /*0620*/  LDG.E.EL.128 R20, desc[UR6][R20.64] ;  /* 0x0000000614147981 */ /* 0x001f22000c2e1d00 */
[----:B-1----:R-:W-:-:S06]  /*0630*/  IMAD.WIDE R24, R5, 0x4, R32 ;  /* 0x0000000405187825 */ /* 0x002fcc00078e0220 */
[----:B------:R-:W5:Y:S01]  /*0640*/  LDG.E.EL.128 R24, desc[UR6][R24.64] ;  /* 0x0000000618187981 */ /* 0x000f62000c2e1d00 */
[----:B------:R-:W-:Y:S01]  /*0650*/  FADD R9, R10, R6 ;  /* 0x000000060a097221 */ /* 0x000fe20000000000 */
[----:B------:R-:W-:Y:S02]  /*0660*/  FADD R11, R11, R7 ;  /* 0x000000070b0b7221 */ /* 0x000fe40000000000 */
[----:B------:R0:W-:Y:S04]  /*0670*/  STS [R29+0x1c0], R34 ;  /* 0x0001c0221d007388 */ /* 0x0001e80000000800 */
[----:B------:R-:W-:Y:S04]  /*0680*/  STS [R28+0x2c0], R9 ;  /* 0x0002c0091c007388 */ /* 0x000fe80000000800 */
[----:B------:R-:W-:Y:S01]  /*0690*/  STS [R2+0x3c0], R11 ;  /* 0x0003c00b02007388 */ /* 0x000fe20000000800 */
[----:B------:R-:W-:-:S04]  /*06a0*/  SHF.R.U32.HI R0, RZ, 0x2, R0 ;  /* 0x00000002ff007819 */ /* 0x000fc80000011600 */
[----:B------:R-:W-:Y:S02]  /*06b0*/  LOP3.LUT R0, R0, 0x3c, RZ, 0xc0, !PT ;  /* 0x0000003c00007812 */ /* 0x000fe400078ec0ff */
[----:B------:R-:W-:Y:S02]  /*06c0*/  LOP3.LUT R3, R3, 0x3fc, RZ, 0xc0, !PT ;  /* 0x000003fc03037812 */ /* 0x000fe400078ec0ff */
[----:B------:R-:W-:-:S04]  /*06d0*/  IADD3 R0, R0, UR4, RZ ;  /* 0x0000000400007c10 */ /* 0x000fc8000fffe0ff */
[----:B0-----:R-:W-:Y:S01]  /*06e0*/  LEA R29, R3, R0, 0x2 ;  /* 0x00000000031d7211 */ /* 0x001fe200078e10ff */
[----:B------:R-:W-:Y:S06]  /*06f0*/  BAR.SYNC.DEFER_BLOCKING 0x0 ;  /* 0x0000000000007b1d */ /* 0x000fec0000010000 */
[----:B------:R-:W2:Y:S04]  /*0700*/  LDS R10, [R29+0x4] ;  /* 0x000004001d0a7984 */ /* 0x000ea80000000800 */
[----:B------:R-:W0:Y:S04]  /*0710*/  LDS R7, [R29] ;  /* 0x000000001d077984 */ /* 0x000e280000000800 */
[----:B------:R-:W1:Y:S04]  /*0720*/  LDS R9, [R29+0x8] ;  /* 0x000008001d097984 */ /* 0x000e680000000800 */
[----:B------:R-:W0:Y:S01]  /*0730*/  LDS R0, [R29+0xc] ;  /* 0x00000c001d007984 */ /* 0x000e220000000800 */
[----:B--2---:R-:W-:Y:S01]  /*0740*/  FADD R13, R13, R10 ;  /* 0x0000000a0d0d7221 */ /* 0x004fe20000000000 */
[----:B------:R-:W-:-:S04]  /*0750*/  LOP3.LUT R10, R3, 0x400, RZ, 0xfc, !PT ;  /* 0x00000400030a7812 */ /* 0x000fc800078efcff */
[----:B------:R-:W-:-:S04]  /*0760*/  SHF.R.U32.HI R10, RZ, 0x4, R10 ;  /* 0x00000004ff0a7819 */ /* 0x000fc8000001160a */
[----:B------:R-:W-:Y:S01]  /*0770*/  LOP3.LUT R10, R10, 0x7c, RZ, 0xc0, !PT ;  /* 0x0000007c0a0a7812 */ /* 0x000fe200078ec0ff */
[----:B0-----:R-:W-:Y:S01]  /*0780*/  FADD R12, R12, R7 ;  /* 0x000000070c0c7221 */ /* 0x001fe20000000000 */
[----:B-1----:R-:W-:Y:S01]  /*0790*/  FADD R14, R14, R9 ;  /* 0x000000090e0e7221 */ /* 0x002fe20000000000 */
[----:B------:R-:W0:Y:S02]  /*07a0*/  LDC.64 R6, c[0x0][0x228] ;  /* 0x00008a00ff067b82 */ /* 0x000e240000000a00 */
[----:B------:R-:W-:-:S05]  /*07b0*/  VIADD R2, R10, UR4 ;  /* 0x000000040a027c36 */ /* 0x000fca0008000000 */
[----:B------:R-:W-:-:S05]  /*07c0*/  LEA R9, R3, R2, 0x2 ;  /* 0x0000000203097211 */ /* 0x000fca00078e10ff */
[----:B------:R-:W3:Y:S04]  /*07d0*/  LDS R29, [R9+0x1008] ;  /* 0x00100800091d7984 */ /* 0x000ee80000000800 */
[----:B------:R-:W1:Y:S01]  /*07e0*/  LDS R2, [R9+0x100c] ;  /* 0x00100c0009027984 */ /* 0x000e620000000800 */
[----:B------:R-:W-:Y:S01]  /*07f0*/  FADD R15, R15, R0 ;  /* 0x000000000f0f7221 */ /* 0x000fe20000000000 */
[C---:B------:R-:W-:Y:S02]  /*0800*/  LOP3.LUT R0, R3.reuse, 0x800, RZ, 0xfc, !PT ;  /* 0x0000080003007812 */ /* 0x040fe400078efcff */
[----:B------:R-:W2:Y:S01]  /*0810*/  LDS R31, [R9+0x1000] ;  /* 0x00100000091f7984 */ /* 0x000ea20000000800 */
[----:B0-----:R-:W-:Y:S01]  /*0820*/  IMAD.WIDE R10, R30, 0x4, R6 ;  /* 0x000000041e0a7825 */ /* 0x001fe200078e0206 */
[----:B------:R-:W-:-:S02]  /*0830*/  LOP3.LUT R30, R3, 0xc00, RZ, 0xfc, !PT ;  /* 0x00000c00031e7812 */ /* 0x000fc400078efcff */
[----:B------:R0:W2:Y:S01]  /*0840*/  LDS R28, [R9+0x1004] ;  /* 0x00100400091c7984 */ /* 0x0000a20000000800 */
[----:B------:R-:W-:Y:S02]  /*0850*/  SHF.R.U32.HI R0, RZ, 0x4, R0 ;  /* 0x00000004ff007819 */ /* 0x000fe40000011600 */
[----:B------:R-:W-:Y:S02]  /*0860*/  SHF.R.U32.HI R30, RZ, 0x4, R30 ;  /* 0x00000004ff1e7819 */ /* 0x000fe4000001161e */
[----:B------:R-:W-:Y:S02]  /*0870*/  LOP3.LUT R0, R0, 0xbc, RZ, 0xc0, !PT ;  /* 0x000000bc00007812 */ /* 0x000fe400078ec0ff */
[----:B------:R-:W-:Y:S02]  /*0880*/  LOP3.LUT R30, R30, 0xfc, RZ, 0xc0, !PT ;  /* 0x000000fc1e1e7812 */ /* 0x000fe400078ec0ff */
[----:B------:R-:W-:-:S03]  /*0890*/  IADD3 R0, R0, UR4, RZ ;  /* 0x0000000400007c10 */ /* 0x000fc6000fffe0ff */
[----:B------:R-:W-:Y:S01]  /*08a0*/  VIADD R30, R30, UR4 ;  /* 0x000000041e1e7c36 */ /* 0x000fe20008000000 */
[C---:B------:R-:W-:Y:S01]  /*08b0*/  LEA R0, R3.reuse, R0, 0x2 ;  /* 0x0000000003007211 */ /* 0x040fe200078e10ff */
[----:B------:R4:W-:Y:S03]  /*08c0*/  STG.E.128 desc[UR6][R10.64], R12 ;  /* 0x0000000c0a007986 */ /* 0x0009e6000c101d06 */
[----:B------:R-:W-:Y:S01]  /*08d0*/  LEA R3, R3, R30, 0x2 ;  /* 0x0000001e03037211 */ /* 0x000fe200078e10ff */
[----:B0-----:R-:W-:Y:S01]  /*08e0*/  IMAD.WIDE R8, R8, 0x4, R6 ;  /* 0x0000000408087825 */ /* 0x001fe200078e0206 */
[----:B------:R-:W0:Y:S04]  /*08f0*/  LDS R14, [R0+0x2004] ;  /* 0x00200400000e7984 */ /* 0x000e280000000800 */
[----:B------:R-:W5:Y:S01]  /*0900*/  LDS R15, [R0+0x2008] ;  /* 0x00200800000f7984 */ /* 0x000f620000000800 */
[----:B---3--:R-:W-:-:S03]  /*0910*/  FADD R18, R18, R29 ;  /* 0x0000001d12127221 */ /* 0x008fc60000000000 */
[----:B------:R-:W3:Y:S01]  /*0920*/  LDS R12, [R0+0x200c] ;  /* 0x00200c00000c7984 */ /* 0x000ee20000000800 */
[----:B-1----:R-:W-:-:S03]  /*0930*/  FADD R19, R19, R2 ;  /* 0x0000000213137221 */ /* 0x002fc60000000000 */
[----:B------:R-:W1:Y:S01]  /*0940*/  LDS R29, [R0+0x2000] ;  /* 0x00200000001d7984 */ /* 0x000e620000000800 */
[----:B----4-:R-:W-:-:S03]  /*0950*/  IMAD.WIDE R10, R4, 0x4, R6 ;  /* 0x00000004040a7825 */ /* 0x010fc600078e0206 */
[----:B------:R-:W4:Y:S01]  /*0960*/  LDS R13, [R3+0x3000] ;  /* 0x00300000030d7984 */ /* 0x000f220000000800 */
[----:B------:R-:W-:-:S03]  /*0970*/  IMAD.WIDE R6, R5, 0x4, R6 ;  /* 0x0000000405067825 */ /* 0x000fc600078e0206 */
[----:B------:R-:W4:Y:S04]  /*0980*/  LDS R4, [R3+0x3004] ;  /* 0x0030040003047984 */ /* 0x000f280000000800 */
[----:B------:R-:W4:Y:S04]  /*0990*/  LDS R5, [R3+0x3008] ;  /* 0x0030080003057984 */ /* 0x000f280000000800 */
[----:B------:R-:W4:Y:S01]  /*09a0*/  LDS R2, [R3+0x300c] ;  /* 0x00300c0003027984 */ /* 0x000f220000000800 */
[----:B--2---:R-:W-:Y:S01]  /*09b0*/  FADD R16, R16, R31 ;  /* 0x0000001f10107221 */ /* 0x004fe20000000000 */
[----:B------:R-:W-:-:S05]  /*09c0*/  FADD R17, R17, R28 ;  /* 0x0000001c11117221 */ /* 0x000fca0000000000 */
[----:B------:R-:W-:Y:S01]  /*09d0*/  STG.E.128 desc[UR6][R10.64], R16 ;  /* 0x000000100a007986 */ /* 0x000fe2000c101d06 */
[----:B0-----:R-:W-:Y:S01]  /*09e0*/  FADD R21, R21, R14 ;  /* 0x0000000e15157221 */ /* 0x001fe20000000000 */
[----:B-----5:R-:W-:Y:S01]  /*09f0*/  FADD R22, R22, R15 ;  /* 0x0000000f16167221 */ /* 0x020fe20000000000 */
[----:B---3--:R-:W-:Y:S01]  /*0a00*/  FADD R23, R23, R12 ;  /* 0x0000000c17177221 */ /* 0x008fe20000000000 */
[----:B-1----:R-:W-:Y:S01]  /*0a10*/  FADD R20, R20, R29 ;  /* 0x0000001d14147221 */ /* 0x002fe20000000000 */
[----:B----4-:R-:W-:Y:S01]  /*0a20*/  FADD R24, R24, R13 ;  /* 0x0000000d18187221 */ /* 0x010fe20000000000 */
[----:B------:R-:W-:Y:S01]  /*0a30*/  FADD R25, R25, R4 ;  /* 0x0000000419197221 */ /* 0x000fe20000000000 */
[----:B------:R-:W-:Y:S01]  /*0a40*/  FADD R26, R26, R5 ;  /* 0x000000051a1a7221 */ /* 0x000fe20000000000 */
[----:B------:R-:W-:Y:S01]  /*0a50*/  FADD R27, R27, R2 ;  /* 0x000000021b1b7221 */ /* 0x000fe20000000000 */
[----:B------:R-:W-:Y:S04]  /*0a60*/  STG.E.128 desc[UR6][R8.64], R20 ;  /* 0x0000001408007986 */ /* 0x000fe8000c101d06 */
[----:B------:R-:W-:Y:S01]  /*0a70*/  STG.E.128 desc[UR6][R6.64], R24 ;  /* 0x0000001806007986 */ /* 0x000fe2000c101d06 */
[----:B------:R-:W-:Y:S05]  /*0a80*/  EXIT ;  /* 0x000000000000794d */ /* 0x000fea0003800000 */
.L_x_0:
[----:B------:R-:W-:-:S00]  /*0a90*/  BRA `(.L_x_0) ;  /* 0xfffffffc00fc7947 */ /* 0x000fc0000383ffff */
[----:B------:R-:W-:-:S00]  /*0aa0*/  NOP ;  /* 0x0000000000007918 */ /* 0x000fc00000000000 */
        /* <DEDUP_REMOVED lines=13> */
.L_x_1:


//--------------------- .nv.shared.triton_poi_fused_add_convolution_2 --------------------------
	.section	.nv.shared.triton_poi_fused_add_convolution_2,"aw",@nobits
	.sectionflags	@""
	.align	16
	.zero		1024


//--------------------- .nv.constant0.triton_poi_fused_add_convolution_2 --------------------------
	.section	.nv.constant0.triton_poi_fused_add_convolution_2,"a",@progbits
	.sectionflags	@""
	.align	4
.nv.constant0.triton_poi_fused_add_convolution_2:
	.zero		568
